//
// Generated by NVIDIA NVVM Compiler
//
// Compiler Build ID: CL-36424714
// Cuda compilation tools, release 13.0, V13.0.88
// Based on NVVM 20.0.0
//

.version 9.0
.target sm_100
.address_size 64

	// .globl	_Z5helloPiS_S_

.visible .entry _Z5helloPiS_S_(
	.param .u64 .ptr .align 1 _Z5helloPiS_S__param_0,
	.param .u64 .ptr .align 1 _Z5helloPiS_S__param_1,
	.param .u64 .ptr .align 1 _Z5helloPiS_S__param_2
)
{
	.reg .b32 	%r<11>;
	.reg .b64 	%rd<13>;

	ld.param.u64 	%rd1, [_Z5helloPiS_S__param_0];
	ld.param.u64 	%rd2, [_Z5helloPiS_S__param_1];
	ld.param.u64 	%rd3, [_Z5helloPiS_S__param_2];
	cvta.to.global.u64 	%rd4, %rd3;
	cvta.to.global.u64 	%rd5, %rd2;
	cvta.to.global.u64 	%rd6, %rd1;
	mov.u32 	%r1, %ctaid.x;
	mov.u32 	%r2, %ntid.x;
	mov.u32 	%r3, %tid.x;
	mad.lo.s32 	%r4, %r1, %r2, %r3;
	mov.u32 	%r5, %ntid.y;
	mov.u32 	%r6, %tid.y;
	mad.lo.s32 	%r7, %r1, %r5, %r6;
	mov.u32 	%r8, %ntid.z;
	mov.u32 	%r9, %tid.z;
	mad.lo.s32 	%r10, %r1, %r8, %r9;
	mul.wide.s32 	%rd7, %r4, 4;
	add.s64 	%rd8, %rd6, %rd7;
	st.global.u32 	[%rd8], %r4;
	mul.wide.s32 	%rd9, %r7, 4;
	add.s64 	%rd10, %rd5, %rd9;
	st.global.u32 	[%rd10], %r7;
	mul.wide.s32 	%rd11, %r10, 4;
	add.s64 	%rd12, %rd4, %rd11;
	st.global.u32 	[%rd12], %r10;
	ret;

}
	// .globl	_Z8testInitPf
.visible .entry _Z8testInitPf(
	.param .u64 .ptr .align 1 _Z8testInitPf_param_0
)
{
	.reg .b32 	%r<6>;
	.reg .b64 	%rd<5>;

	ld.param.u64 	%rd1, [_Z8testInitPf_param_0];
	cvta.to.global.u64 	%rd2, %rd1;
	mov.u32 	%r1, %ctaid.x;
	mov.u32 	%r2, %ntid.x;
	mov.u32 	%r3, %tid.x;
	mad.lo.s32 	%r4, %r1, %r2, %r3;
	mul.wide.s32 	%rd3, %r4, 4;
	add.s64 	%rd4, %rd2, %rd3;
	mov.b32 	%r5, 1065353216;
	st.global.u32 	[%rd4], %r5;
	ret;

}


// ===== COMPILED SASS (sm_100) =====

	.target	sm_100

	.elftype	@"ET_EXEC"


//--------------------- .note.nv.tkinfo           --------------------------
	.section	.note.nv.tkinfo,"",@"SHT_NOTE"
	.sectionflags	@"SHF_NOTE_NV_TKINFO"
	.tkinfo
        /*0018*/ 	.word	0x00000002
        /*0030*/ 	.string	""
        /*0030*/ 	.string	"ptxas"
        /*0030*/ 	.string	"Cuda compilation tools, release 13.0, V13.0.88"
        /*0030*/ 	.string	"Build cuda_13.0.r13.0/compiler.36424714_0"
        /*0030*/ 	.string	"-arch sm_100 -m 64 "



//--------------------- .note.nv.cuinfo           --------------------------
	.section	.note.nv.cuinfo,"",@"SHT_NOTE"
	.sectionflags	@"SHF_NOTE_NV_CUINFO"
        /*0018*/ 	.short	0x0002
        /*001a*/ 	.short	0x0064
        /*001c*/ 	.short	0x0082
	.zero		2


//--------------------- .nv.info                  --------------------------
	.section	.nv.info,"",@"SHT_CUDA_INFO"
	.align	4


	//----- nvinfo : EIATTR_REGCOUNT
	.align		4
        /*0000*/ 	.byte	0x04, 0x2f
        /*0002*/ 	.short	(.L_1 - .L_0)
	.align		4
.L_0:
        /*0004*/ 	.word	index@(_Z5helloPiS_S_)
        /*0008*/ 	.word	0x00000010


	//----- nvinfo : EIATTR_FRAME_SIZE
	.align		4
.L_1:
        /*000c*/ 	.byte	0x04, 0x11
        /*000e*/ 	.short	(.L_3 - .L_2)
	.align		4
.L_2:
        /*0010*/ 	.word	index@(_Z5helloPiS_S_)
        /*0014*/ 	.word	0x00000000


	//----- nvinfo : EIATTR_REGCOUNT
	.align		4
.L_3:
        /*0018*/ 	.byte	0x04, 0x2f
        /*001a*/ 	.short	(.L_5 - .L_4)
	.align		4
.L_4:
        /*001c*/ 	.word	index@(_Z8testInitPf)
        /*0020*/ 	.word	0x0000000a


	//----- nvinfo : EIATTR_FRAME_SIZE
	.align		4
.L_5:
        /*0024*/ 	.byte	0x04, 0x11
        /*0026*/ 	.short	(.L_7 - .L_6)
	.align		4
.L_6:
        /*0028*/ 	.word	index@(_Z8testInitPf)
        /*002c*/ 	.word	0x00000000


	//----- nvinfo : EIATTR_MIN_STACK_SIZE
	.align		4
.L_7:
        /*0030*/ 	.byte	0x04, 0x12
        /*0032*/ 	.short	(.L_9 - .L_8)
	.align		4
.L_8:
        /*0034*/ 	.word	index@(_Z8testInitPf)
        /*0038*/ 	.word	0x00000000


	//----- nvinfo : EIATTR_MIN_STACK_SIZE
	.align		4
.L_9:
        /*003c*/ 	.byte	0x04, 0x12
        /*003e*/ 	.short	(.L_11 - .L_10)
	.align		4
.L_10:
        /*0040*/ 	.word	index@(_Z5helloPiS_S_)
        /*0044*/ 	.word	0x00000000
.L_11:


//--------------------- .nv.compat                --------------------------
	.section	.nv.compat,"",@"SHT_CUDA_COMPAT_INFO"
	.align	4
        /*0000*/ 	.byte	0x02, 0x09, 0x00, 0x00, 0x02, 0x02, 0x01, 0x00, 0x02, 0x05, 0x05, 0x00, 0x03, 0x07, 0x01, 0x01
        /*0010*/ 	.byte	0x02, 0x03, 0x00, 0x00, 0x02, 0x06, 0x01, 0x00, 0x04, 0x0b, 0x08, 0x00, 0x09, 0x00, 0x00, 0x00
        /*0020*/ 	.byte	0x00, 0x00, 0x00, 0x00


//--------------------- .nv.info._Z8testInitPf    --------------------------
	.section	.nv.info._Z8testInitPf,"",@"SHT_CUDA_INFO"
	.sectionflags	@""
	.align	4


	//----- nvinfo : EIATTR_CUDA_API_VERSION
	.align		4
        /*0000*/ 	.byte	0x04, 0x37
        /*0002*/ 	.short	(.L_13 - .L_12)
.L_12:
        /*0004*/ 	.word	0x00000082


	//----- nvinfo : EIATTR_KPARAM_INFO
	.align		4
.L_13:
        /*0008*/ 	.byte	0x04, 0x17
        /*000a*/ 	.short	(.L_15 - .L_14)
.L_14:
        /*000c*/ 	.word	0x00000000
        /*0010*/ 	.short	0x0000
        /*0012*/ 	.short	0x0000
        /*0014*/ 	.byte	0x00, 0xf5, 0x21, 0x00


	//----- nvinfo : EIATTR_SPARSE_MMA_MASK
	.align		4
.L_15:
        /*0018*/ 	.byte	0x03, 0x50
        /*001a*/ 	.short	0x0000


	//----- nvinfo : EIATTR_MAXREG_COUNT
	.align		4
        /*001c*/ 	.byte	0x03, 0x1b
        /*001e*/ 	.short	0x00ff


	//----- nvinfo : EIATTR_MERCURY_ISA_VERSION
	.align		4
        /*0020*/ 	.byte	0x03, 0x5f
        /*0022*/ 	.short	0x0101


	//----- nvinfo : EIATTR_VRC_CTA_INIT_COUNT
	.align		4
        /*0024*/ 	.byte	0x02, 0x4a
	.zero		1
	.zero		1


	//----- nvinfo : EIATTR_EXIT_INSTR_OFFSETS
	.align		4
        /*0028*/ 	.byte	0x04, 0x1c
        /*002a*/ 	.short	(.L_17 - .L_16)


	//   ....[0]....
.L_16:
        /*002c*/ 	.word	0x000000a0


	//----- nvinfo : EIATTR_CBANK_PARAM_SIZE
	.align		4
.L_17:
        /*0030*/ 	.byte	0x03, 0x19
        /*0032*/ 	.short	0x0008


	//----- nvinfo : EIATTR_PARAM_CBANK
	.align		4
        /*0034*/ 	.byte	0x04, 0x0a
        /*0036*/ 	.short	(.L_19 - .L_18)
	.align		4
.L_18:
        /*0038*/ 	.word	index@(.nv.constant0._Z8testInitPf)
        /*003c*/ 	.short	0x0380
        /*003e*/ 	.short	0x0008


	//----- nvinfo : EIATTR_SW_WAR
	.align		4
.L_19:
        /*0040*/ 	.byte	0x04, 0x36
        /*0042*/ 	.short	(.L_21 - .L_20)
.L_20:
        /*0044*/ 	.word	0x00000008
.L_21:


//--------------------- .nv.info._Z5helloPiS_S_   --------------------------
	.section	.nv.info._Z5helloPiS_S_,"",@"SHT_CUDA_INFO"
	.sectionflags	@""
	.align	4


	//----- nvinfo : EIATTR_CUDA_API_VERSION
	.align		4
        /*0000*/ 	.byte	0x04, 0x37
        /*0002*/ 	.short	(.L_23 - .L_22)
.L_22:
        /*0004*/ 	.word	0x00000082


	//----- nvinfo : EIATTR_KPARAM_INFO
	.align		4
.L_23:
        /*0008*/ 	.byte	0x04, 0x17
        /*000a*/ 	.short	(.L_25 - .L_24)
.L_24:
        /*000c*/ 	.word	0x00000000
        /*0010*/ 	.short	0x0002
        /*0012*/ 	.short	0x0010
        /*0014*/ 	.byte	0x00, 0xf5, 0x21, 0x00


	//----- nvinfo : EIATTR_KPARAM_INFO
	.align		4
.L_25:
        /*0018*/ 	.byte	0x04, 0x17
        /*001a*/ 	.short	(.L_27 - .L_26)
.L_26:
        /*001c*/ 	.word	0x00000000
        /*0020*/ 	.short	0x0001
        /*0022*/ 	.short	0x0008
        /*0024*/ 	.byte	0x00, 0xf5, 0x21, 0x00


	//----- nvinfo : EIATTR_KPARAM_INFO
	.align		4
.L_27:
        /*0028*/ 	.byte	0x04, 0x17
        /*002a*/ 	.short	(.L_29 - .L_28)
.L_28:
        /*002c*/ 	.word	0x00000000
        /*0030*/ 	.short	0x0000
        /*0032*/ 	.short	0x0000
        /*0034*/ 	.byte	0x00, 0xf5, 0x21, 0x00


	//----- nvinfo : EIATTR_SPARSE_MMA_MASK
	.align		4
.L_29:
        /*0038*/ 	.byte	0x03, 0x50
        /*003a*/ 	.short	0x0000


	//----- nvinfo : EIATTR_MAXREG_COUNT
	.align		4
        /*003c*/ 	.byte	0x03, 0x1b
        /*003e*/ 	.short	0x00ff


	//----- nvinfo : EIATTR_MERCURY_ISA_VERSION
	.align		4
        /*0040*/ 	.byte	0x03, 0x5f
        /*0042*/ 	.short	0x0101


	//----- nvinfo : EIATTR_VRC_CTA_INIT_COUNT
	.align		4
        /*0044*/ 	.byte	0x02, 0x4a
	.zero		1
	.zero		1


	//----- nvinfo : EIATTR_EXIT_INSTR_OFFSETS
	.align		4
        /*0048*/ 	.byte	0x04, 0x1c
        /*004a*/ 	.short	(.L_31 - .L_30)


	//   ....[0]....
.L_30:
        /*004c*/ 	.word	0x00000150


	//----- nvinfo : EIATTR_CBANK_PARAM_SIZE
	.align		4
.L_31:
        /*0050*/ 	.byte	0x03, 0x19
        /*0052*/ 	.short	0x0018


	//----- nvinfo : EIATTR_PARAM_CBANK
	.align		4
        /*0054*/ 	.byte	0x04, 0x0a
        /*0056*/ 	.short	(.L_33 - .L_32)
	.align		4
.L_32:
        /*0058*/ 	.word	index@(.nv.constant0._Z5helloPiS_S_)
        /*005c*/ 	.short	0x0380
        /*005e*/ 	.short	0x0018


	//----- nvinfo : EIATTR_SW_WAR
	.align		4
.L_33:
        /*0060*/ 	.byte	0x04, 0x36
        /*0062*/ 	.short	(.L_35 - .L_34)
.L_34:
        /*0064*/ 	.word	0x00000008
.L_35:


//--------------------- .nv.callgraph             --------------------------
	.section	.nv.callgraph,"",@"SHT_CUDA_CALLGRAPH"
	.align	4
	.sectionentsize	8
	.align		4
        /*0000*/ 	.word	0x00000000
	.align		4
        /*0004*/ 	.word	0xffffffff
	.align		4
        /*0008*/ 	.word	0x00000000
	.align		4
        /*000c*/ 	.word	0xfffffffe
	.align		4
        /*0010*/ 	.word	0x00000000
	.align		4
        /*0014*/ 	.word	0xfffffffd
	.align		4
        /*0018*/ 	.word	0x00000000
	.align		4
        /*001c*/ 	.word	0xfffffffc


//--------------------- .text._Z8testInitPf       --------------------------
	.section	.text._Z8testInitPf,"ax",@progbits
	.align	128
        .global         _Z8testInitPf
        .type           _Z8testInitPf,@function
        .size           _Z8testInitPf,(.L_x_2 - _Z8testInitPf)
        .other          _Z8testInitPf,@"STO_CUDA_ENTRY STV_DEFAULT"
_Z8testInitPf:
.text._Z8testInitPf:
[----:B------:R-:W-:Y:S01]  /*0000*/  LDC R1, c[0x0][0x37c] ;  /* 0x0000df00ff017b82 */ /* 0x000fe20000000800 */
[----:B------:R-:W0:Y:S07]  /*0010*/  S2R R0, SR_TID.X ;  /* 0x0000000000007919 */ /* 0x000e2e0000002100 */
[----:B------:R-:W0:Y:S01]  /*0020*/  S2UR UR6, SR_CTAID.X ;  /* 0x00000000000679c3 */ /* 0x000e220000002500 */
[----:B------:R-:W1:Y:S01]  /*0030*/  LDCU.64 UR4, c[0x0][0x358] ;  /* 0x00006b00ff0477ac */ /* 0x000e620008000a00 */
[----:B------:R-:W-:-:S06]  /*0040*/  HFMA2 R7, -RZ, RZ, 1.875, 0 ;  /* 0x3f800000ff077431 */ /* 0x000fcc00000001ff */
[----:B------:R-:W0:Y:S08]  /*0050*/  LDC R5, c[0x0][0x360] ;  /* 0x0000d800ff057b82 */ /* 0x000e300000000800 */
[----:B------:R-:W2:Y:S01]  /*0060*/  LDC.64 R2, c[0x0][0x380] ;  /* 0x0000e000ff027b82 */ /* 0x000ea20000000a00 */
[----:B0-----:R-:W-:-:S04]  /*0070*/  IMAD R5, R5, UR6, R0 ;  /* 0x0000000605057c24 */ /* 0x001fc8000f8e0200 */
[----:B--2---:R-:W-:-:S05]  /*0080*/  IMAD.WIDE R2, R5, 0x4, R2 ;  /* 0x0000000405027825 */ /* 0x004fca00078e0202 */
[----:B-1----:R-:W-:Y:S01]  /*0090*/  STG.E desc[UR4][R2.64], R7 ;  /* 0x0000000702007986 */ /* 0x002fe2000c101904 */
[----:B------:R-:W-:Y:S05]  /*00a0*/  EXIT ;  /* 0x000000000000794d */ /* 0x000fea0003800000 */
.L_x_0:
[----:B------:R-:W-:-:S00]  /*00b0*/  BRA `(.L_x_0) ;  /* 0xfffffffc00fc7947 */ /* 0x000fc0000383ffff */
[----:B------:R-:W-:-:S00]  /*00c0*/  NOP ;  /* 0x0000000000007918 */ /* 0x000fc00000000000 */
        /* <DEDUP_REMOVED lines=11> */
.L_x_2:


//--------------------- .text._Z5helloPiS_S_      --------------------------
	.section	.text._Z5helloPiS_S_,"ax",@progbits
	.align	128
        .global         _Z5helloPiS_S_
        .type           _Z5helloPiS_S_,@function
        .size           _Z5helloPiS_S_,(.L_x_3 - _Z5helloPiS_S_)
        .other          _Z5helloPiS_S_,@"STO_CUDA_ENTRY STV_DEFAULT"
_Z5helloPiS_S_:
.text._Z5helloPiS_S_:
[----:B------:R-:W-:Y:S01]  /*0000*/  LDC R1, c[0x0][0x37c] ;  /* 0x0000df00ff017b82 */ /* 0x000fe20000000800 */
[----:B------:R-:W0:Y:S07]  /*0010*/  S2R R0, SR_TID.X ;  /* 0x0000000000007919 */ /* 0x000e2e0000002100 */
[----:B------:R-:W0:Y:S01]  /*0020*/  S2UR UR6, SR_CTAID.X ;  /* 0x00000000000679c3 */ /* 0x000e220000002500 */
[----:B------:R-:W1:Y:S01]  /*0030*/  LDCU.64 UR4, c[0x0][0x358] ;  /* 0x00006b00ff0477ac */ /* 0x000e620008000a00 */
[----:B------:R-:W2:Y:S01]  /*0040*/  S2R R8, SR_TID.Y ;  /* 0x0000000000087919 */ /* 0x000ea20000002200 */
[----:B------:R-:W3:Y:S05]  /*0050*/  S2R R10, SR_TID.Z ;  /* 0x00000000000a7919 */ /* 0x000eea0000002300 */
[----:B------:R-:W0:Y:S08]  /*0060*/  LDC R9, c[0x0][0x360] ;  /* 0x0000d800ff097b82 */ /* 0x000e300000000800 */
[----:B------:R-:W2:Y:S08]  /*0070*/  LDC R11, c[0x0][0x364] ;  /* 0x0000d900ff0b7b82 */ /* 0x000eb00000000800 */
[----:B------:R-:W3:Y:S08]  /*0080*/  LDC R13, c[0x0][0x368] ;  /* 0x0000da00ff0d7b82 */ /* 0x000ef00000000800 */
[----:B------:R-:W4:Y:S01]  /*0090*/  LDC.64 R2, c[0x0][0x380] ;  /* 0x0000e000ff027b82 */ /* 0x000f220000000a00 */
[----:B0-----:R-:W-:-:S07]  /*00a0*/  IMAD R9, R9, UR6, R0 ;  /* 0x0000000609097c24 */ /* 0x001fce000f8e0200 */
[----:B------:R-:W0:Y:S01]  /*00b0*/  LDC.64 R4, c[0x0][0x388] ;  /* 0x0000e200ff047b82 */ /* 0x000e220000000a00 */
[----:B--2---:R-:W-:-:S07]  /*00c0*/  IMAD R11, R11, UR6, R8 ;  /* 0x000000060b0b7c24 */ /* 0x004fce000f8e0208 */
[----:B------:R-:W2:Y:S01]  /*00d0*/  LDC.64 R6, c[0x0][0x390] ;  /* 0x0000e400ff067b82 */ /* 0x000ea20000000a00 */
[----:B---3--:R-:W-:Y:S02]  /*00e0*/  IMAD R13, R13, UR6, R10 ;  /* 0x000000060d0d7c24 */ /* 0x008fe4000f8e020a */
[----:B----4-:R-:W-:-:S05]  /*00f0*/  IMAD.WIDE R2, R9, 0x4, R2 ;  /* 0x0000000409027825 */ /* 0x010fca00078e0202 */
[----:B-1----:R-:W-:Y:S01]  /*0100*/  STG.E desc[UR4][R2.64], R9 ;  /* 0x0000000902007986 */ /* 0x002fe2000c101904 */
[----:B0-----:R-:W-:-:S05]  /*0110*/  IMAD.WIDE R4, R11, 0x4, R4 ;  /* 0x000000040b047825 */ /* 0x001fca00078e0204 */
[----:B------:R-:W-:Y:S01]  /*0120*/  STG.E desc[UR4][R4.64], R11 ;  /* 0x0000000b04007986 */ /* 0x000fe2000c101904 */
[----:B--2---:R-:W-:-:S05]  /*0130*/  IMAD.WIDE R6, R13, 0x4, R6 ;  /* 0x000000040d067825 */ /* 0x004fca00078e0206 */
[----:B------:R-:W-:Y:S01]  /*0140*/  STG.E desc[UR4][R6.64], R13 ;  /* 0x0000000d06007986 */ /* 0x000fe2000c101904 */
[----:B------:R-:W-:Y:S05]  /*0150*/  EXIT ;  /* 0x000000000000794d */ /* 0x000fea0003800000 */
.L_x_1:
        /* <DEDUP_REMOVED lines=10> */
.L_x_3:


//--------------------- .nv.shared.reserved.0     --------------------------
	.section	.nv.shared.reserved.0,"aw",@nobits
	.weak		__nv_reservedSMEM_offset_0_alias
	.size		__nv_reservedSMEM_offset_0_alias, 0, 64
	.other		__nv_reservedSMEM_offset_0_alias,@"STO_CUDA_RESERVED_SHARED STV_DEFAULT"
__nv_reservedSMEM_offset_0_alias:
	.zero		0
	.zero		64


//--------------------- .nv.constant0._Z8testInitPf --------------------------
	.section	.nv.constant0._Z8testInitPf,"a",@progbits
	.sectionflags	@""
	.align	4
.nv.constant0._Z8testInitPf:
	.zero		904


//--------------------- .nv.constant0._Z5helloPiS_S_ --------------------------
	.section	.nv.constant0._Z5helloPiS_S_,"a",@progbits
	.sectionflags	@""
	.align	4
.nv.constant0._Z5helloPiS_S_:
	.zero		920


//--------------------- SYMBOLS --------------------------

	.type		.nv.reservedSmem.offset0,@object
	.size		.nv.reservedSmem.offset0,0x4
